//
// Generated by NVIDIA NVVM Compiler
//
// Compiler Build ID: CL-36424714
// Cuda compilation tools, release 13.0, V13.0.88
// Based on NVVM 20.0.0
//

.version 9.0
.target sm_100
.address_size 64

	// .globl	_Z5mediaPdS_

.visible .entry _Z5mediaPdS_(
	.param .u64 .ptr .align 1 _Z5mediaPdS__param_0,
	.param .u64 .ptr .align 1 _Z5mediaPdS__param_1
)
{
	.reg .pred 	%p<2>;
	.reg .b32 	%r<2>;
	.reg .b64 	%rd<8>;
	.reg .b64 	%fd<7>;

	ld.param.u64 	%rd1, [_Z5mediaPdS__param_0];
	ld.param.u64 	%rd2, [_Z5mediaPdS__param_1];
	mov.u32 	%r1, %tid.x;
	setp.gt.u32 	%p1, %r1, 7;
	@%p1 bra 	$L__BB0_2;
	cvta.to.global.u64 	%rd3, %rd1;
	cvta.to.global.u64 	%rd4, %rd2;
	mul.wide.u32 	%rd5, %r1, 8;
	add.s64 	%rd6, %rd3, %rd5;
	ld.global.f64 	%fd1, [%rd6];
	ld.global.f64 	%fd2, [%rd6+8];
	add.f64 	%fd3, %fd1, %fd2;
	ld.global.f64 	%fd4, [%rd6+16];
	add.f64 	%fd5, %fd3, %fd4;
	div.rn.f64 	%fd6, %fd5, 0d4008000000000000;
	add.s64 	%rd7, %rd4, %rd5;
	st.global.f64 	[%rd7], %fd6;
$L__BB0_2:
	ret;

}


// ===== COMPILED SASS (sm_100) =====

	.target	sm_100

	.elftype	@"ET_EXEC"


//--------------------- .note.nv.tkinfo           --------------------------
	.section	.note.nv.tkinfo,"",@"SHT_NOTE"
	.sectionflags	@"SHF_NOTE_NV_TKINFO"
	.tkinfo
        /*0018*/ 	.word	0x00000002
        /*0030*/ 	.string	""
        /*0030*/ 	.string	"ptxas"
        /*0030*/ 	.string	"Cuda compilation tools, release 13.0, V13.0.88"
        /*0030*/ 	.string	"Build cuda_13.0.r13.0/compiler.36424714_0"
        /*0030*/ 	.string	"-arch sm_100 -m 64 "



//--------------------- .note.nv.cuinfo           --------------------------
	.section	.note.nv.cuinfo,"",@"SHT_NOTE"
	.sectionflags	@"SHF_NOTE_NV_CUINFO"
        /*0018*/ 	.short	0x0002
        /*001a*/ 	.short	0x0064
        /*001c*/ 	.short	0x0082
	.zero		2


//--------------------- .nv.info                  --------------------------
	.section	.nv.info,"",@"SHT_CUDA_INFO"
	.align	4


	//----- nvinfo : EIATTR_REGCOUNT
	.align		4
        /*0000*/ 	.byte	0x04, 0x2f
        /*0002*/ 	.short	(.L_1 - .L_0)
	.align		4
.L_0:
        /*0004*/ 	.word	index@(_Z5mediaPdS_)
        /*0008*/ 	.word	0x00000017


	//----- nvinfo : EIATTR_FRAME_SIZE
	.align		4
.L_1:
        /*000c*/ 	.byte	0x04, 0x11
        /*000e*/ 	.short	(.L_3 - .L_2)
	.align		4
.L_2:
        /*0010*/ 	.word	index@($__internal_0_$__cuda_sm20_div_rn_f64_full)
        /*0014*/ 	.word	0x00000000


	//----- nvinfo : EIATTR_FRAME_SIZE
	.align		4
.L_3:
        /*0018*/ 	.byte	0x04, 0x11
        /*001a*/ 	.short	(.L_5 - .L_4)
	.align		4
.L_4:
        /*001c*/ 	.word	index@(_Z5mediaPdS_)
        /*0020*/ 	.word	0x00000000


	//----- nvinfo : EIATTR_MIN_STACK_SIZE
	.align		4
.L_5:
        /*0024*/ 	.byte	0x04, 0x12
        /*0026*/ 	.short	(.L_7 - .L_6)
	.align		4
.L_6:
        /*0028*/ 	.word	index@(_Z5mediaPdS_)
        /*002c*/ 	.word	0x00000000
.L_7:


//--------------------- .nv.compat                --------------------------
	.section	.nv.compat,"",@"SHT_CUDA_COMPAT_INFO"
	.align	4
        /*0000*/ 	.byte	0x02, 0x09, 0x00, 0x00, 0x02, 0x02, 0x01, 0x00, 0x02, 0x05, 0x05, 0x00, 0x03, 0x07, 0x01, 0x01
        /*0010*/ 	.byte	0x02, 0x03, 0x00, 0x00, 0x02, 0x06, 0x01, 0x00, 0x04, 0x0b, 0x08, 0x00, 0x01, 0x00, 0x00, 0x00
        /*0020*/ 	.byte	0x00, 0x00, 0x00, 0x00


//--------------------- .nv.info._Z5mediaPdS_     --------------------------
	.section	.nv.info._Z5mediaPdS_,"",@"SHT_CUDA_INFO"
	.sectionflags	@""
	.align	4


	//----- nvinfo : EIATTR_CUDA_API_VERSION
	.align		4
        /*0000*/ 	.byte	0x04, 0x37
        /*0002*/ 	.short	(.L_9 - .L_8)
.L_8:
        /*0004*/ 	.word	0x00000082


	//----- nvinfo : EIATTR_KPARAM_INFO
	.align		4
.L_9:
        /*0008*/ 	.byte	0x04, 0x17
        /*000a*/ 	.short	(.L_11 - .L_10)
.L_10:
        /*000c*/ 	.word	0x00000000
        /*0010*/ 	.short	0x0001
        /*0012*/ 	.short	0x0008
        /*0014*/ 	.byte	0x00, 0xf5, 0x21, 0x00


	//----- nvinfo : EIATTR_KPARAM_INFO
	.align		4
.L_11:
        /*0018*/ 	.byte	0x04, 0x17
        /*001a*/ 	.short	(.L_13 - .L_12)
.L_12:
        /*001c*/ 	.word	0x00000000
        /*0020*/ 	.short	0x0000
        /*0022*/ 	.short	0x0000
        /*0024*/ 	.byte	0x00, 0xf5, 0x21, 0x00


	//----- nvinfo : EIATTR_SPARSE_MMA_MASK
	.align		4
.L_13:
        /*0028*/ 	.byte	0x03, 0x50
        /*002a*/ 	.short	0x0000


	//----- nvinfo : EIATTR_MAXREG_COUNT
	.align		4
        /*002c*/ 	.byte	0x03, 0x1b
        /*002e*/ 	.short	0x00ff


	//----- nvinfo : EIATTR_MERCURY_ISA_VERSION
	.align		4
        /*0030*/ 	.byte	0x03, 0x5f
        /*0032*/ 	.short	0x0101


	//----- nvinfo : EIATTR_VRC_CTA_INIT_COUNT
	.align		4
        /*0034*/ 	.byte	0x02, 0x4a
	.zero		1
	.zero		1


	//----- nvinfo : EIATTR_EXIT_INSTR_OFFSETS
	.align		4
        /*0038*/ 	.byte	0x04, 0x1c
        /*003a*/ 	.short	(.L_15 - .L_14)


	//   ....[0]....
.L_14:
        /*003c*/ 	.word	0x00000030


	//   ....[1]....
        /*0040*/ 	.word	0x00000230


	//----- nvinfo : EIATTR_CRS_STACK_SIZE
	.align		4
.L_15:
        /*0044*/ 	.byte	0x04, 0x1e
        /*0046*/ 	.short	(.L_17 - .L_16)
.L_16:
        /*0048*/ 	.word	0x00000000


	//----- nvinfo : EIATTR_CBANK_PARAM_SIZE
	.align		4
.L_17:
        /*004c*/ 	.byte	0x03, 0x19
        /*004e*/ 	.short	0x0010


	//----- nvinfo : EIATTR_PARAM_CBANK
	.align		4
        /*0050*/ 	.byte	0x04, 0x0a
        /*0052*/ 	.short	(.L_19 - .L_18)
	.align		4
.L_18:
        /*0054*/ 	.word	index@(.nv.constant0._Z5mediaPdS_)
        /*0058*/ 	.short	0x0380
        /*005a*/ 	.short	0x0010


	//----- nvinfo : EIATTR_SW_WAR
	.align		4
.L_19:
        /*005c*/ 	.byte	0x04, 0x36
        /*005e*/ 	.short	(.L_21 - .L_20)
.L_20:
        /*0060*/ 	.word	0x00000008
.L_21:


//--------------------- .nv.callgraph             --------------------------
	.section	.nv.callgraph,"",@"SHT_CUDA_CALLGRAPH"
	.align	4
	.sectionentsize	8
	.align		4
        /*0000*/ 	.word	0x00000000
	.align		4
        /*0004*/ 	.word	0xffffffff
	.align		4
        /*0008*/ 	.word	0x00000000
	.align		4
        /*000c*/ 	.word	0xfffffffe
	.align		4
        /*0010*/ 	.word	0x00000000
	.align		4
        /*0014*/ 	.word	0xfffffffd
	.align		4
        /*0018*/ 	.word	0x00000000
	.align		4
        /*001c*/ 	.word	0xfffffffc


//--------------------- .text._Z5mediaPdS_        --------------------------
	.section	.text._Z5mediaPdS_,"ax",@progbits
	.align	128
        .global         _Z5mediaPdS_
        .type           _Z5mediaPdS_,@function
        .size           _Z5mediaPdS_,(.L_x_7 - _Z5mediaPdS_)
        .other          _Z5mediaPdS_,@"STO_CUDA_ENTRY STV_DEFAULT"
_Z5mediaPdS_:
.text._Z5mediaPdS_:
[----:B------:R-:W-:Y:S01]  /*0000*/  LDC R1, c[0x0][0x37c] ;  /* 0x0000df00ff017b82 */ /* 0x000fe20000000800 */
[----:B------:R-:W0:Y:S02]  /*0010*/  S2R R0, SR_TID.X ;  /* 0x0000000000007919 */ /* 0x000e240000002100 */
[----:B0-----:R-:W-:-:S13]  /*0020*/  ISETP.GT.U32.AND P0, PT, R0, 0x7, PT ;  /* 0x000000070000780c */ /* 0x001fda0003f04070 */
[----:B------:R-:W-:Y:S05]  /*0030*/  @P0 EXIT ;  /* 0x000000000000094d */ /* 0x000fea0003800000 */
[----:B------:R-:W0:Y:S01]  /*0040*/  LDC.64 R2, c[0x0][0x380] ;  /* 0x0000e000ff027b82 */ /* 0x000e220000000a00 */
[----:B------:R-:W1:Y:S01]  /*0050*/  LDCU.64 UR4, c[0x0][0x358] ;  /* 0x00006b00ff0477ac */ /* 0x000e620008000a00 */
[----:B0-----:R-:W-:-:S05]  /*0060*/  IMAD.WIDE.U32 R2, R0, 0x8, R2 ;  /* 0x0000000800027825 */ /* 0x001fca00078e0002 */
[----:B-1----:R-:W2:Y:S04]  /*0070*/  LDG.E.64 R4, desc[UR4][R2.64] ;  /* 0x0000000402047981 */ /* 0x002ea8000c1e1b00 */
[----:B------:R-:W2:Y:S04]  /*0080*/  LDG.E.64 R6, desc[UR4][R2.64+0x8] ;  /* 0x0000080402067981 */ /* 0x000ea8000c1e1b00 */
[----:B------:R-:W3:Y:S01]  /*0090*/  LDG.E.64 R8, desc[UR4][R2.64+0x10] ;  /* 0x0000100402087981 */ /* 0x000ee2000c1e1b00 */
[----:B------:R-:W0:Y:S01]  /*00a0*/  MUFU.RCP64H R11, 3 ;  /* 0x40080000000b7908 */ /* 0x000e220000001800 */
[----:B------:R-:W-:Y:S01]  /*00b0*/  IMAD.MOV.U32 R14, RZ, RZ, 0x0 ;  /* 0x00000000ff0e7424 */ /* 0x000fe200078e00ff */
[----:B------:R-:W-:Y:S01]  /*00c0*/  BSSY.RECONVERGENT B0, `(.L_x_0) ;  /* 0x0000013000007945 */ /* 0x000fe20003800200 */
[----:B------:R-:W-:-:S02]  /*00d0*/  IMAD.MOV.U32 R15, RZ, RZ, 0x40080000 ;  /* 0x40080000ff0f7424 */ /* 0x000fc400078e00ff */
[----:B------:R-:W-:-:S06]  /*00e0*/  IMAD.MOV.U32 R10, RZ, RZ, 0x1 ;  /* 0x00000001ff0a7424 */ /* 0x000fcc00078e00ff */
[----:B0-----:R-:W-:-:S08]  /*00f0*/  DFMA R12, R10, -R14, 1 ;  /* 0x3ff000000a0c742b */ /* 0x001fd0000000080e */
[----:B------:R-:W-:-:S08]  /*0100*/  DFMA R12, R12, R12, R12 ;  /* 0x0000000c0c0c722b */ /* 0x000fd0000000000c */
[----:B------:R-:W-:Y:S02]  /*0110*/  DFMA R12, R10, R12, R10 ;  /* 0x0000000c0a0c722b */ /* 0x000fe4000000000a */
[----:B--2---:R-:W-:-:S06]  /*0120*/  DADD R4, R4, R6 ;  /* 0x0000000004047229 */ /* 0x004fcc0000000006 */
[----:B------:R-:W-:Y:S02]  /*0130*/  DFMA R6, R12, -R14, 1 ;  /* 0x3ff000000c06742b */ /* 0x000fe4000000080e */
[----:B---3--:R-:W-:-:S06]  /*0140*/  DADD R4, R4, R8 ;  /* 0x0000000004047229 */ /* 0x008fcc0000000008 */
[----:B------:R-:W-:-:S08]  /*0150*/  DFMA R6, R12, R6, R12 ;  /* 0x000000060c06722b */ /* 0x000fd0000000000c */
[----:B------:R-:W-:Y:S01]  /*0160*/  DMUL R2, R4, R6 ;  /* 0x0000000604027228 */ /* 0x000fe20000000000 */
[----:B------:R-:W-:-:S07]  /*0170*/  FSETP.GEU.AND P1, PT, |R5|, 6.5827683646048100446e-37, PT ;  /* 0x036000000500780b */ /* 0x000fce0003f2e200 */
[----:B------:R-:W-:-:S08]  /*0180*/  DFMA R8, R2, -3, R4 ;  /* 0xc00800000208782b */ /* 0x000fd00000000004 */
[----:B------:R-:W-:-:S10]  /*0190*/  DFMA R2, R6, R8, R2 ;  /* 0x000000080602722b */ /* 0x000fd40000000002 */
[----:B------:R-:W-:-:S05]  /*01a0*/  FFMA R6, RZ, 2.125, R3 ;  /* 0x40080000ff067823 */ /* 0x000fca0000000003 */
[----:B------:R-:W-:-:S13]  /*01b0*/  FSETP.GT.AND P0, PT, |R6|, 1.469367938527859385e-39, PT ;  /* 0x001000000600780b */ /* 0x000fda0003f04200 */
[----:B------:R-:W-:Y:S05]  /*01c0*/  @P0 BRA P1, `(.L_x_1) ;  /* 0x0000000000080947 */ /* 0x000fea0000800000 */
[----:B------:R-:W-:-:S07]  /*01d0*/  MOV R6, 0x1f0 ;  /* 0x000001f000067802 */ /* 0x000fce0000000f00 */
[----:B------:R-:W-:Y:S05]  /*01e0*/  CALL.REL.NOINC `($__internal_0_$__cuda_sm20_div_rn_f64_full) ;  /* 0x0000000000147944 */ /* 0x000fea0003c00000 */
.L_x_1:
[----:B------:R-:W-:Y:S05]  /*01f0*/  BSYNC.RECONVERGENT B0 ;  /* 0x0000000000007941 */ /* 0x000fea0003800200 */
.L_x_0:
[----:B------:R-:W0:Y:S02]  /*0200*/  LDC.64 R4, c[0x0][0x388] ;  /* 0x0000e200ff047b82 */ /* 0x000e240000000a00 */
[----:B0-----:R-:W-:-:S05]  /*0210*/  IMAD.WIDE.U32 R4, R0, 0x8, R4 ;  /* 0x0000000800047825 */ /* 0x001fca00078e0004 */
[----:B------:R-:W-:Y:S01]  /*0220*/  STG.E.64 desc[UR4][R4.64], R2 ;  /* 0x0000000204007986 */ /* 0x000fe2000c101b04 */
[----:B------:R-:W-:Y:S05]  /*0230*/  EXIT ;  /* 0x000000000000794d */ /* 0x000fea0003800000 */
        .weak           $__internal_0_$__cuda_sm20_div_rn_f64_full
        .type           $__internal_0_$__cuda_sm20_div_rn_f64_full,@function
        .size           $__internal_0_$__cuda_sm20_div_rn_f64_full,(.L_x_7 - $__internal_0_$__cuda_sm20_div_rn_f64_full)
$__internal_0_$__cuda_sm20_div_rn_f64_full:
[----:B------:R-:W-:Y:S01]  /*0240*/  IMAD.MOV.U32 R3, RZ, RZ, 0x3ff80000 ;  /* 0x3ff80000ff037424 */ /* 0x000fe200078e00ff */
[C---:B------:R-:W-:Y:S01]  /*0250*/  FSETP.GEU.AND P1, PT, |R5|.reuse, 1.469367938527859385e-39, PT ;  /* 0x001000000500780b */ /* 0x040fe20003f2e200 */
[----:B------:R-:W-:Y:S01]  /*0260*/  IMAD.MOV.U32 R2, RZ, RZ, 0x0 ;  /* 0x00000000ff027424 */ /* 0x000fe200078e00ff */
[----:B------:R-:W-:Y:S01]  /*0270*/  LOP3.LUT R7, R5, 0x7ff00000, RZ, 0xc0, !PT ;  /* 0x7ff0000005077812 */ /* 0x000fe200078ec0ff */
[----:B------:R-:W0:Y:S01]  /*0280*/  MUFU.RCP64H R9, R3 ;  /* 0x0000000300097308 */ /* 0x000e220000001800 */
[----:B------:R-:W-:Y:S01]  /*0290*/  IMAD.MOV.U32 R8, RZ, RZ, 0x1 ;  /* 0x00000001ff087424 */ /* 0x000fe200078e00ff */
[----:B------:R-:W-:Y:S01]  /*02a0*/  BSSY.RECONVERGENT B1, `(.L_x_2) ;  /* 0x0000045000017945 */ /* 0x000fe20003800200 */
[----:B------:R-:W-:Y:S01]  /*02b0*/  IMAD.MOV.U32 R13, RZ, RZ, 0x1ca00000 ;  /* 0x1ca00000ff0d7424 */ /* 0x000fe200078e00ff */
[----:B------:R-:W-:Y:S01]  /*02c0*/  ISETP.GE.U32.AND P0, PT, R7, 0x40000000, PT ;  /* 0x400000000700780c */ /* 0x000fe20003f06070 */
[----:B------:R-:W-:Y:S02]  /*02d0*/  IMAD.MOV.U32 R18, RZ, RZ, R7 ;  /* 0x000000ffff127224 */ /* 0x000fe400078e0007 */
[----:B------:R-:W-:Y:S01]  /*02e0*/  IMAD.MOV.U32 R19, RZ, RZ, 0x40000000 ;  /* 0x40000000ff137424 */ /* 0x000fe200078e00ff */
[----:B------:R-:W-:-:S03]  /*02f0*/  SEL R13, R13, 0x63400000, !P0 ;  /* 0x634000000d0d7807 */ /* 0x000fc60004000000 */
[----:B------:R-:W-:Y:S01]  /*0300*/  VIADD R20, R19, 0xffffffff ;  /* 0xffffffff13147836 */ /* 0x000fe20000000000 */
[----:B0-----:R-:W-:-:S08]  /*0310*/  DFMA R10, R8, -R2, 1 ;  /* 0x3ff00000080a742b */ /* 0x001fd00000000802 */
[----:B------:R-:W-:-:S08]  /*0320*/  DFMA R10, R10, R10, R10 ;  /* 0x0000000a0a0a722b */ /* 0x000fd0000000000a */
[----:B------:R-:W-:Y:S01]  /*0330*/  DFMA R14, R8, R10, R8 ;  /* 0x0000000a080e722b */ /* 0x000fe20000000008 */
[C-C-:B------:R-:W-:Y:S01]  /*0340*/  @!P1 LOP3.LUT R10, R13.reuse, 0x80000000, R5.reuse, 0xf8, !PT ;  /* 0x800000000d0a9812 */ /* 0x140fe200078ef805 */
[----:B------:R-:W-:Y:S01]  /*0350*/  IMAD.MOV.U32 R8, RZ, RZ, R4 ;  /* 0x000000ffff087224 */ /* 0x000fe200078e0004 */
[----:B------:R-:W-:Y:S02]  /*0360*/  LOP3.LUT R9, R13, 0x800fffff, R5, 0xf8, !PT ;  /* 0x800fffff0d097812 */ /* 0x000fe400078ef805 */
[----:B------:R-:W-:Y:S01]  /*0370*/  @!P1 LOP3.LUT R11, R10, 0x100000, RZ, 0xfc, !PT ;  /* 0x001000000a0b9812 */ /* 0x000fe200078efcff */
[----:B------:R-:W-:Y:S02]  /*0380*/  @!P1 IMAD.MOV.U32 R10, RZ, RZ, RZ ;  /* 0x000000ffff0a9224 */ /* 0x000fe400078e00ff */
[----:B------:R-:W-:-:S04]  /*0390*/  DFMA R16, R14, -R2, 1 ;  /* 0x3ff000000e10742b */ /* 0x000fc80000000802 */
[----:B------:R-:W-:-:S04]  /*03a0*/  @!P1 DFMA R8, R8, 2, -R10 ;  /* 0x400000000808982b */ /* 0x000fc8000000080a */
[----:B------:R-:W-:-:S06]  /*03b0*/  DFMA R16, R14, R16, R14 ;  /* 0x000000100e10722b */ /* 0x000fcc000000000e */
[----:B------:R-:W-:Y:S02]  /*03c0*/  @!P1 LOP3.LUT R18, R9, 0x7ff00000, RZ, 0xc0, !PT ;  /* 0x7ff0000009129812 */ /* 0x000fe400078ec0ff */
[----:B------:R-:W-:-:S03]  /*03d0*/  DMUL R10, R16, R8 ;  /* 0x00000008100a7228 */ /* 0x000fc60000000000 */
[----:B------:R-:W-:-:S05]  /*03e0*/  VIADD R12, R18, 0xffffffff ;  /* 0xffffffff120c7836 */ /* 0x000fca0000000000 */
[----:B------:R-:W-:Y:S01]  /*03f0*/  DFMA R14, R10, -R2, R8 ;  /* 0x800000020a0e722b */ /* 0x000fe20000000008 */
[----:B------:R-:W-:-:S04]  /*0400*/  ISETP.GT.U32.AND P0, PT, R12, 0x7feffffe, PT ;  /* 0x7feffffe0c00780c */ /* 0x000fc80003f04070 */
[----:B------:R-:W-:-:S03]  /*0410*/  ISETP.GT.U32.OR P0, PT, R20, 0x7feffffe, P0 ;  /* 0x7feffffe1400780c */ /* 0x000fc60000704470 */
[----:B------:R-:W-:-:S10]  /*0420*/  DFMA R10, R16, R14, R10 ;  /* 0x0000000e100a722b */ /* 0x000fd4000000000a */
[----:B------:R-:W-:Y:S05]  /*0430*/  @P0 BRA `(.L_x_3) ;  /* 0x0000000000680947 */ /* 0x000fea0003800000 */
[----:B------:R-:W-:-:S05]  /*0440*/  IMAD.MOV.U32 R4, RZ, RZ, 0x40000000 ;  /* 0x40000000ff047424 */ /* 0x000fca00078e00ff */
[----:B------:R-:W-:-:S04]  /*0450*/  VIADDMNMX R7, R7, -R4, 0xb9600000, !PT ;  /* 0xb960000007077446 */ /* 0x000fc80007800904 */
[----:B------:R-:W-:-:S05]  /*0460*/  VIMNMX R4, PT, PT, R7, 0x46a00000, PT ;  /* 0x46a0000007047848 */ /* 0x000fca0003fe0100 */
[----:B------:R-:W-:Y:S02]  /*0470*/  IMAD.IADD R7, R4, 0x1, -R13 ;  /* 0x0000000104077824 */ /* 0x000fe400078e0a0d */
[----:B------:R-:W-:Y:S02]  /*0480*/  IMAD.MOV.U32 R4, RZ, RZ, RZ ;  /* 0x000000ffff047224 */ /* 0x000fe400078e00ff */
[----:B------:R-:W-:-:S06]  /*0490*/  VIADD R5, R7, 0x7fe00000 ;  /* 0x7fe0000007057836 */ /* 0x000fcc0000000000 */
[----:B------:R-:W-:-:S10]  /*04a0*/  DMUL R12, R10, R4 ;  /* 0x000000040a0c7228 */ /* 0x000fd40000000000 */
[----:B------:R-:W-:-:S13]  /*04b0*/  FSETP.GTU.AND P0, PT, |R13|, 1.469367938527859385e-39, PT ;  /* 0x001000000d00780b */ /* 0x000fda0003f0c200 */
[----:B------:R-:W-:Y:S05]  /*04c0*/  @P0 BRA `(.L_x_4) ;  /* 0x0000000000880947 */ /* 0x000fea0003800000 */
[----:B------:R-:W-:Y:S01]  /*04d0*/  DFMA R2, R10, -R2, R8 ;  /* 0x800000020a02722b */ /* 0x000fe20000000008 */
[----:B------:R-:W-:-:S09]  /*04e0*/  IMAD.MOV.U32 R4, RZ, RZ, RZ ;  /* 0x000000ffff047224 */ /* 0x000fd200078e00ff */
[C---:B------:R-:W-:Y:S02]  /*04f0*/  FSETP.NEU.AND P0, PT, R3.reuse, RZ, PT ;  /* 0x000000ff0300720b */ /* 0x040fe40003f0d000 */
[----:B------:R-:W-:-:S04]  /*0500*/  LOP3.LUT R2, R3, 0x40080000, RZ, 0x3c, !PT ;  /* 0x4008000003027812 */ /* 0x000fc800078e3cff */
[----:B------:R-:W-:-:S04]  /*0510*/  LOP3.LUT R9, R2, 0x80000000, RZ, 0xc0, !PT ;  /* 0x8000000002097812 */ /* 0x000fc800078ec0ff */
[----:B------:R-:W-:-:S03]  /*0520*/  LOP3.LUT R5, R9, R5, RZ, 0xfc, !PT ;  /* 0x0000000509057212 */ /* 0x000fc600078efcff */
[----:B------:R-:W-:Y:S05]  /*0530*/  @!P0 BRA `(.L_x_4) ;  /* 0x00000000006c8947 */ /* 0x000fea0003800000 */
[----:B------:R-:W-:Y:S01]  /*0540*/  IMAD.MOV R3, RZ, RZ, -R7 ;  /* 0x000000ffff037224 */ /* 0x000fe200078e0a07 */
[----:B------:R-:W-:Y:S01]  /*0550*/  DMUL.RP R4, R10, R4 ;  /* 0x000000040a047228 */ /* 0x000fe20000008000 */
[----:B------:R-:W-:Y:S01]  /*0560*/  IMAD.MOV.U32 R2, RZ, RZ, RZ ;  /* 0x000000ffff027224 */ /* 0x000fe200078e00ff */
[----:B------:R-:W-:-:S05]  /*0570*/  IADD3 R7, PT, PT, -R7, -0x43300000, RZ ;  /* 0xbcd0000007077810 */ /* 0x000fca0007ffe1ff */
[----:B------:R-:W-:-:S03]  /*0580*/  DFMA R2, R12, -R2, R10 ;  /* 0x800000020c02722b */ /* 0x000fc6000000000a */
[----:B------:R-:W-:-:S07]  /*0590*/  LOP3.LUT R9, R5, R9, RZ, 0x3c, !PT ;  /* 0x0000000905097212 */ /* 0x000fce00078e3cff */
[----:B------:R-:W-:-:S04]  /*05a0*/  FSETP.NEU.AND P0, PT, |R3|, R7, PT ;  /* 0x000000070300720b */ /* 0x000fc80003f0d200 */
[----:B------:R-:W-:Y:S02]  /*05b0*/  FSEL R12, R4, R12, !P0 ;  /* 0x0000000c040c7208 */ /* 0x000fe40004000000 */
[----:B------:R-:W-:Y:S01]  /*05c0*/  FSEL R13, R9, R13, !P0 ;  /* 0x0000000d090d7208 */ /* 0x000fe20004000000 */
[----:B------:R-:W-:Y:S06]  /*05d0*/  BRA `(.L_x_4) ;  /* 0x0000000000447947 */ /* 0x000fec0003800000 */
.L_x_3:
[----:B------:R-:W-:-:S14]  /*05e0*/  DSETP.NAN.AND P0, PT, R4, R4, PT ;  /* 0x000000040400722a */ /* 0x000fdc0003f08000 */
[----:B------:R-:W-:Y:S05]  /*05f0*/  @P0 BRA `(.L_x_5) ;  /* 0x0000000000340947 */ /* 0x000fea0003800000 */
[----:B------:R-:W-:Y:S01]  /*0600*/  ISETP.NE.AND P0, PT, R18, R19, PT ;  /* 0x000000131200720c */ /* 0x000fe20003f05270 */
[----:B------:R-:W-:Y:S02]  /*0610*/  IMAD.MOV.U32 R12, RZ, RZ, 0x0 ;  /* 0x00000000ff0c7424 */ /* 0x000fe400078e00ff */
[----:B------:R-:W-:-:S10]  /*0620*/  IMAD.MOV.U32 R13, RZ, RZ, -0x80000 ;  /* 0xfff80000ff0d7424 */ /* 0x000fd400078e00ff */
[----:B------:R-:W-:Y:S05]  /*0630*/  @!P0 BRA `(.L_x_4) ;  /* 0x00000000002c8947 */ /* 0x000fea0003800000 */
[----:B------:R-:W-:Y:S02]  /*0640*/  ISETP.NE.AND P0, PT, R18, 0x7ff00000, PT ;  /* 0x7ff000001200780c */ /* 0x000fe40003f05270 */
[----:B------:R-:W-:Y:S02]  /*0650*/  LOP3.LUT R4, R5, 0x40080000, RZ, 0x3c, !PT ;  /* 0x4008000005047812 */ /* 0x000fe400078e3cff */
[----:B------:R-:W-:Y:S02]  /*0660*/  ISETP.EQ.OR P0, PT, R19, RZ, !P0 ;  /* 0x000000ff1300720c */ /* 0x000fe40004702670 */
[----:B------:R-:W-:-:S11]  /*0670*/  LOP3.LUT R13, R4, 0x80000000, RZ, 0xc0, !PT ;  /* 0x80000000040d7812 */ /* 0x000fd600078ec0ff */
[----:B------:R-:W-:Y:S01]  /*0680*/  @P0 LOP3.LUT R2, R13, 0x7ff00000, RZ, 0xfc, !PT ;  /* 0x7ff000000d020812 */ /* 0x000fe200078efcff */
[----:B------:R-:W-:Y:S02]  /*0690*/  @!P0 IMAD.MOV.U32 R12, RZ, RZ, RZ ;  /* 0x000000ffff0c8224 */ /* 0x000fe400078e00ff */
[----:B------:R-:W-:Y:S02]  /*06a0*/  @P0 IMAD.MOV.U32 R12, RZ, RZ, RZ ;  /* 0x000000ffff0c0224 */ /* 0x000fe400078e00ff */
[----:B------:R-:W-:Y:S01]  /*06b0*/  @P0 IMAD.MOV.U32 R13, RZ, RZ, R2 ;  /* 0x000000ffff0d0224 */ /* 0x000fe200078e0002 */
[----:B------:R-:W-:Y:S06]  /*06c0*/  BRA `(.L_x_4) ;  /* 0x0000000000087947 */ /* 0x000fec0003800000 */
.L_x_5:
[----:B------:R-:W-:Y:S01]  /*06d0*/  LOP3.LUT R13, R5, 0x80000, RZ, 0xfc, !PT ;  /* 0x00080000050d7812 */ /* 0x000fe200078efcff */
[----:B------:R-:W-:-:S07]  /*06e0*/  IMAD.MOV.U32 R12, RZ, RZ, R4 ;  /* 0x000000ffff0c7224 */ /* 0x000fce00078e0004 */
.L_x_4:
[----:B------:R-:W-:Y:S05]  /*06f0*/  BSYNC.RECONVERGENT B1 ;  /* 0x0000000000017941 */ /* 0x000fea0003800200 */
.L_x_2:
[----:B------:R-:W-:Y:S02]  /*0700*/  IMAD.MOV.U32 R7, RZ, RZ, 0x0 ;  /* 0x00000000ff077424 */ /* 0x000fe400078e00ff */
[----:B------:R-:W-:Y:S02]  /*0710*/  IMAD.MOV.U32 R2, RZ, RZ, R12 ;  /* 0x000000ffff027224 */ /* 0x000fe400078e000c */
[----:B------:R-:W-:Y:S01]  /*0720*/  IMAD.MOV.U32 R3, RZ, RZ, R13 ;  /* 0x000000ffff037224 */ /* 0x000fe200078e000d */
[----:B------:R-:W-:Y:S06]  /*0730*/  RET.REL.NODEC R6 `(_Z5mediaPdS_) ;  /* 0xfffffff806307950 */ /* 0x000fec0003c3ffff */
.L_x_6:
[----:B------:R-:W-:-:S00]  /*0740*/  BRA `(.L_x_6) ;  /* 0xfffffffc00fc7947 */ /* 0x000fc0000383ffff */
[----:B------:R-:W-:-:S00]  /*0750*/  NOP ;  /* 0x0000000000007918 */ /* 0x000fc00000000000 */
        /* <DEDUP_REMOVED lines=10> */
.L_x_7:


//--------------------- .nv.shared.reserved.0     --------------------------
	.section	.nv.shared.reserved.0,"aw",@nobits
	.weak		__nv_reservedSMEM_offset_0_alias
	.size		__nv_reservedSMEM_offset_0_alias, 0, 64
	.other		__nv_reservedSMEM_offset_0_alias,@"STO_CUDA_RESERVED_SHARED STV_DEFAULT"
__nv_reservedSMEM_offset_0_alias:
	.zero		0
	.zero		64


//--------------------- .nv.constant0._Z5mediaPdS_ --------------------------
	.section	.nv.constant0._Z5mediaPdS_,"a",@progbits
	.sectionflags	@""
	.align	4
.nv.constant0._Z5mediaPdS_:
	.zero		912


//--------------------- SYMBOLS --------------------------

	.type		.nv.reservedSmem.offset0,@object
	.size		.nv.reservedSmem.offset0,0x4
